//
// Generated by NVIDIA NVVM Compiler
//
// Compiler Build ID: CL-36424714
// Cuda compilation tools, release 13.0, V13.0.88
// Based on NVVM 20.0.0
//

.version 9.0
.target sm_100
.address_size 64

	// .globl	_Z27virial_grad_wrt_neighbors_aIfEvPT_PKS0_S3_S3_PKiii
// _ZZ27virial_grad_wrt_neighbors_aIfEvPT_PKS0_S3_S3_PKiiiE8grad_one has been demoted
// _ZZ27virial_grad_wrt_neighbors_aIdEvPT_PKS0_S3_S3_PKiiiE8grad_one has been demoted

.visible .entry _Z27virial_grad_wrt_neighbors_aIfEvPT_PKS0_S3_S3_PKiii(
	.param .u64 .ptr .align 1 _Z27virial_grad_wrt_neighbors_aIfEvPT_PKS0_S3_S3_PKiii_param_0,
	.param .u64 .ptr .align 1 _Z27virial_grad_wrt_neighbors_aIfEvPT_PKS0_S3_S3_PKiii_param_1,
	.param .u64 .ptr .align 1 _Z27virial_grad_wrt_neighbors_aIfEvPT_PKS0_S3_S3_PKiii_param_2,
	.param .u64 .ptr .align 1 _Z27virial_grad_wrt_neighbors_aIfEvPT_PKS0_S3_S3_PKiii_param_3,
	.param .u64 .ptr .align 1 _Z27virial_grad_wrt_neighbors_aIfEvPT_PKS0_S3_S3_PKiii_param_4,
	.param .u32 _Z27virial_grad_wrt_neighbors_aIfEvPT_PKS0_S3_S3_PKiii_param_5,
	.param .u32 _Z27virial_grad_wrt_neighbors_aIfEvPT_PKS0_S3_S3_PKiii_param_6
)
{
	.reg .pred 	%p<4>;
	.reg .b32 	%r<23>;
	.reg .b32 	%f<37>;
	.reg .b64 	%rd<21>;
	// demoted variable
	.shared .align 4 .b8 _ZZ27virial_grad_wrt_neighbors_aIfEvPT_PKS0_S3_S3_PKiiiE8grad_one[36];
	ld.param.u64 	%rd1, [_Z27virial_grad_wrt_neighbors_aIfEvPT_PKS0_S3_S3_PKiii_param_0];
	ld.param.u64 	%rd2, [_Z27virial_grad_wrt_neighbors_aIfEvPT_PKS0_S3_S3_PKiii_param_1];
	ld.param.u64 	%rd3, [_Z27virial_grad_wrt_neighbors_aIfEvPT_PKS0_S3_S3_PKiii_param_2];
	ld.param.u64 	%rd4, [_Z27virial_grad_wrt_neighbors_aIfEvPT_PKS0_S3_S3_PKiii_param_3];
	ld.param.u64 	%rd5, [_Z27virial_grad_wrt_neighbors_aIfEvPT_PKS0_S3_S3_PKiii_param_4];
	ld.param.u32 	%r5, [_Z27virial_grad_wrt_neighbors_aIfEvPT_PKS0_S3_S3_PKiii_param_5];
	ld.param.u32 	%r6, [_Z27virial_grad_wrt_neighbors_aIfEvPT_PKS0_S3_S3_PKiii_param_6];
	mov.u32 	%r1, %ctaid.y;
	mov.u32 	%r2, %ctaid.z;
	mov.u32 	%r3, %tid.x;
	setp.gt.u32 	%p1, %r3, 8;
	@%p1 bra 	$L__BB0_2;
	cvta.to.global.u64 	%rd6, %rd2;
	mad.lo.s32 	%r7, %r2, 9, %r3;
	mul.wide.u32 	%rd7, %r7, 4;
	add.s64 	%rd8, %rd6, %rd7;
	ld.global.f32 	%f1, [%rd8];
	shl.b32 	%r8, %r3, 2;
	mov.u32 	%r9, _ZZ27virial_grad_wrt_neighbors_aIfEvPT_PKS0_S3_S3_PKiiiE8grad_one;
	add.s32 	%r10, %r9, %r8;
	st.shared.f32 	[%r10], %f1;
$L__BB0_2:
	bar.sync 	0;
	setp.ge.u32 	%p2, %r1, %r5;
	@%p2 bra 	$L__BB0_5;
	mul.lo.s32 	%r11, %r5, %r2;
	mov.u32 	%r12, %ntid.x;
	mov.u32 	%r13, %ctaid.x;
	mad.lo.s32 	%r14, %r13, %r12, %r3;
	mad.lo.s32 	%r15, %r6, %r1, %r14;
	mad.lo.s32 	%r4, %r11, %r6, %r15;
	cvta.to.global.u64 	%rd9, %rd5;
	mul.wide.u32 	%rd10, %r4, 4;
	add.s64 	%rd11, %rd9, %rd10;
	ld.global.u32 	%r16, [%rd11];
	setp.lt.s32 	%p3, %r16, 0;
	@%p3 bra 	$L__BB0_5;
	mov.u32 	%r17, %tid.y;
	mul.lo.s32 	%r18, %r4, 3;
	mul.lo.s32 	%r19, %r4, 12;
	mad.lo.s32 	%r20, %r17, 3, %r19;
	cvta.to.global.u64 	%rd12, %rd4;
	mul.wide.s32 	%rd13, %r18, 4;
	add.s64 	%rd14, %rd12, %rd13;
	cvta.to.global.u64 	%rd15, %rd3;
	mul.wide.s32 	%rd16, %r20, 4;
	add.s64 	%rd17, %rd15, %rd16;
	ld.global.f32 	%f2, [%rd17];
	ld.global.f32 	%f3, [%rd14];
	mul.f32 	%f4, %f3, %f2;
	ld.global.f32 	%f5, [%rd14+4];
	mul.f32 	%f6, %f5, %f2;
	ld.global.f32 	%f7, [%rd14+8];
	mul.f32 	%f8, %f7, %f2;
	ld.global.f32 	%f9, [%rd17+4];
	mul.f32 	%f10, %f3, %f9;
	mul.f32 	%f11, %f5, %f9;
	mul.f32 	%f12, %f7, %f9;
	ld.global.f32 	%f13, [%rd17+8];
	mul.f32 	%f14, %f3, %f13;
	mul.f32 	%f15, %f5, %f13;
	mul.f32 	%f16, %f7, %f13;
	shl.b32 	%r21, %r4, 2;
	add.s32 	%r22, %r21, %r17;
	ld.shared.f32 	%f17, [_ZZ27virial_grad_wrt_neighbors_aIfEvPT_PKS0_S3_S3_PKiiiE8grad_one];
	fma.rn.f32 	%f18, %f17, %f4, 0f00000000;
	ld.shared.f32 	%f19, [_ZZ27virial_grad_wrt_neighbors_aIfEvPT_PKS0_S3_S3_PKiiiE8grad_one+4];
	fma.rn.f32 	%f20, %f19, %f6, %f18;
	ld.shared.f32 	%f21, [_ZZ27virial_grad_wrt_neighbors_aIfEvPT_PKS0_S3_S3_PKiiiE8grad_one+8];
	fma.rn.f32 	%f22, %f21, %f8, %f20;
	ld.shared.f32 	%f23, [_ZZ27virial_grad_wrt_neighbors_aIfEvPT_PKS0_S3_S3_PKiiiE8grad_one+12];
	fma.rn.f32 	%f24, %f23, %f10, %f22;
	ld.shared.f32 	%f25, [_ZZ27virial_grad_wrt_neighbors_aIfEvPT_PKS0_S3_S3_PKiiiE8grad_one+16];
	fma.rn.f32 	%f26, %f25, %f11, %f24;
	ld.shared.f32 	%f27, [_ZZ27virial_grad_wrt_neighbors_aIfEvPT_PKS0_S3_S3_PKiiiE8grad_one+20];
	fma.rn.f32 	%f28, %f27, %f12, %f26;
	ld.shared.f32 	%f29, [_ZZ27virial_grad_wrt_neighbors_aIfEvPT_PKS0_S3_S3_PKiiiE8grad_one+24];
	fma.rn.f32 	%f30, %f29, %f14, %f28;
	ld.shared.f32 	%f31, [_ZZ27virial_grad_wrt_neighbors_aIfEvPT_PKS0_S3_S3_PKiiiE8grad_one+28];
	fma.rn.f32 	%f32, %f31, %f15, %f30;
	ld.shared.f32 	%f33, [_ZZ27virial_grad_wrt_neighbors_aIfEvPT_PKS0_S3_S3_PKiiiE8grad_one+32];
	fma.rn.f32 	%f34, %f33, %f16, %f32;
	cvta.to.global.u64 	%rd18, %rd1;
	mul.wide.s32 	%rd19, %r22, 4;
	add.s64 	%rd20, %rd18, %rd19;
	ld.global.f32 	%f35, [%rd20];
	add.f32 	%f36, %f34, %f35;
	st.global.f32 	[%rd20], %f36;
$L__BB0_5:
	ret;

}
	// .globl	_Z27virial_grad_wrt_neighbors_aIdEvPT_PKS0_S3_S3_PKiii
.visible .entry _Z27virial_grad_wrt_neighbors_aIdEvPT_PKS0_S3_S3_PKiii(
	.param .u64 .ptr .align 1 _Z27virial_grad_wrt_neighbors_aIdEvPT_PKS0_S3_S3_PKiii_param_0,
	.param .u64 .ptr .align 1 _Z27virial_grad_wrt_neighbors_aIdEvPT_PKS0_S3_S3_PKiii_param_1,
	.param .u64 .ptr .align 1 _Z27virial_grad_wrt_neighbors_aIdEvPT_PKS0_S3_S3_PKiii_param_2,
	.param .u64 .ptr .align 1 _Z27virial_grad_wrt_neighbors_aIdEvPT_PKS0_S3_S3_PKiii_param_3,
	.param .u64 .ptr .align 1 _Z27virial_grad_wrt_neighbors_aIdEvPT_PKS0_S3_S3_PKiii_param_4,
	.param .u32 _Z27virial_grad_wrt_neighbors_aIdEvPT_PKS0_S3_S3_PKiii_param_5,
	.param .u32 _Z27virial_grad_wrt_neighbors_aIdEvPT_PKS0_S3_S3_PKiii_param_6
)
{
	.reg .pred 	%p<4>;
	.reg .b32 	%r<23>;
	.reg .b64 	%rd<21>;
	.reg .b64 	%fd<37>;
	// demoted variable
	.shared .align 8 .b8 _ZZ27virial_grad_wrt_neighbors_aIdEvPT_PKS0_S3_S3_PKiiiE8grad_one[72];
	ld.param.u64 	%rd1, [_Z27virial_grad_wrt_neighbors_aIdEvPT_PKS0_S3_S3_PKiii_param_0];
	ld.param.u64 	%rd2, [_Z27virial_grad_wrt_neighbors_aIdEvPT_PKS0_S3_S3_PKiii_param_1];
	ld.param.u64 	%rd3, [_Z27virial_grad_wrt_neighbors_aIdEvPT_PKS0_S3_S3_PKiii_param_2];
	ld.param.u64 	%rd4, [_Z27virial_grad_wrt_neighbors_aIdEvPT_PKS0_S3_S3_PKiii_param_3];
	ld.param.u64 	%rd5, [_Z27virial_grad_wrt_neighbors_aIdEvPT_PKS0_S3_S3_PKiii_param_4];
	ld.param.u32 	%r5, [_Z27virial_grad_wrt_neighbors_aIdEvPT_PKS0_S3_S3_PKiii_param_5];
	ld.param.u32 	%r6, [_Z27virial_grad_wrt_neighbors_aIdEvPT_PKS0_S3_S3_PKiii_param_6];
	mov.u32 	%r1, %ctaid.y;
	mov.u32 	%r2, %ctaid.z;
	mov.u32 	%r3, %tid.x;
	setp.gt.u32 	%p1, %r3, 8;
	@%p1 bra 	$L__BB1_2;
	cvta.to.global.u64 	%rd6, %rd2;
	mad.lo.s32 	%r7, %r2, 9, %r3;
	mul.wide.u32 	%rd7, %r7, 8;
	add.s64 	%rd8, %rd6, %rd7;
	ld.global.f64 	%fd1, [%rd8];
	shl.b32 	%r8, %r3, 3;
	mov.u32 	%r9, _ZZ27virial_grad_wrt_neighbors_aIdEvPT_PKS0_S3_S3_PKiiiE8grad_one;
	add.s32 	%r10, %r9, %r8;
	st.shared.f64 	[%r10], %fd1;
$L__BB1_2:
	bar.sync 	0;
	setp.ge.u32 	%p2, %r1, %r5;
	@%p2 bra 	$L__BB1_5;
	mul.lo.s32 	%r11, %r5, %r2;
	mov.u32 	%r12, %ntid.x;
	mov.u32 	%r13, %ctaid.x;
	mad.lo.s32 	%r14, %r13, %r12, %r3;
	mad.lo.s32 	%r15, %r6, %r1, %r14;
	mad.lo.s32 	%r4, %r11, %r6, %r15;
	cvta.to.global.u64 	%rd9, %rd5;
	mul.wide.u32 	%rd10, %r4, 4;
	add.s64 	%rd11, %rd9, %rd10;
	ld.global.u32 	%r16, [%rd11];
	setp.lt.s32 	%p3, %r16, 0;
	@%p3 bra 	$L__BB1_5;
	mov.u32 	%r17, %tid.y;
	mul.lo.s32 	%r18, %r4, 3;
	mul.lo.s32 	%r19, %r4, 12;
	mad.lo.s32 	%r20, %r17, 3, %r19;
	cvta.to.global.u64 	%rd12, %rd4;
	mul.wide.s32 	%rd13, %r18, 8;
	add.s64 	%rd14, %rd12, %rd13;
	cvta.to.global.u64 	%rd15, %rd3;
	mul.wide.s32 	%rd16, %r20, 8;
	add.s64 	%rd17, %rd15, %rd16;
	ld.global.f64 	%fd2, [%rd17];
	ld.global.f64 	%fd3, [%rd14];
	mul.f64 	%fd4, %fd3, %fd2;
	ld.global.f64 	%fd5, [%rd14+8];
	mul.f64 	%fd6, %fd5, %fd2;
	ld.global.f64 	%fd7, [%rd14+16];
	mul.f64 	%fd8, %fd7, %fd2;
	ld.global.f64 	%fd9, [%rd17+8];
	mul.f64 	%fd10, %fd3, %fd9;
	mul.f64 	%fd11, %fd5, %fd9;
	mul.f64 	%fd12, %fd7, %fd9;
	ld.global.f64 	%fd13, [%rd17+16];
	mul.f64 	%fd14, %fd3, %fd13;
	mul.f64 	%fd15, %fd5, %fd13;
	mul.f64 	%fd16, %fd7, %fd13;
	shl.b32 	%r21, %r4, 2;
	add.s32 	%r22, %r21, %r17;
	ld.shared.f64 	%fd17, [_ZZ27virial_grad_wrt_neighbors_aIdEvPT_PKS0_S3_S3_PKiiiE8grad_one];
	fma.rn.f64 	%fd18, %fd17, %fd4, 0d0000000000000000;
	ld.shared.f64 	%fd19, [_ZZ27virial_grad_wrt_neighbors_aIdEvPT_PKS0_S3_S3_PKiiiE8grad_one+8];
	fma.rn.f64 	%fd20, %fd19, %fd6, %fd18;
	ld.shared.f64 	%fd21, [_ZZ27virial_grad_wrt_neighbors_aIdEvPT_PKS0_S3_S3_PKiiiE8grad_one+16];
	fma.rn.f64 	%fd22, %fd21, %fd8, %fd20;
	ld.shared.f64 	%fd23, [_ZZ27virial_grad_wrt_neighbors_aIdEvPT_PKS0_S3_S3_PKiiiE8grad_one+24];
	fma.rn.f64 	%fd24, %fd23, %fd10, %fd22;
	ld.shared.f64 	%fd25, [_ZZ27virial_grad_wrt_neighbors_aIdEvPT_PKS0_S3_S3_PKiiiE8grad_one+32];
	fma.rn.f64 	%fd26, %fd25, %fd11, %fd24;
	ld.shared.f64 	%fd27, [_ZZ27virial_grad_wrt_neighbors_aIdEvPT_PKS0_S3_S3_PKiiiE8grad_one+40];
	fma.rn.f64 	%fd28, %fd27, %fd12, %fd26;
	ld.shared.f64 	%fd29, [_ZZ27virial_grad_wrt_neighbors_aIdEvPT_PKS0_S3_S3_PKiiiE8grad_one+48];
	fma.rn.f64 	%fd30, %fd29, %fd14, %fd28;
	ld.shared.f64 	%fd31, [_ZZ27virial_grad_wrt_neighbors_aIdEvPT_PKS0_S3_S3_PKiiiE8grad_one+56];
	fma.rn.f64 	%fd32, %fd31, %fd15, %fd30;
	ld.shared.f64 	%fd33, [_ZZ27virial_grad_wrt_neighbors_aIdEvPT_PKS0_S3_S3_PKiiiE8grad_one+64];
	fma.rn.f64 	%fd34, %fd33, %fd16, %fd32;
	cvta.to.global.u64 	%rd18, %rd1;
	mul.wide.s32 	%rd19, %r22, 8;
	add.s64 	%rd20, %rd18, %rd19;
	ld.global.f64 	%fd35, [%rd20];
	add.f64 	%fd36, %fd34, %fd35;
	st.global.f64 	[%rd20], %fd36;
$L__BB1_5:
	ret;

}


// ===== COMPILED SASS (sm_100) =====

	.target	sm_100

	.elftype	@"ET_EXEC"


//--------------------- .note.nv.tkinfo           --------------------------
	.section	.note.nv.tkinfo,"",@"SHT_NOTE"
	.sectionflags	@"SHF_NOTE_NV_TKINFO"
	.tkinfo
        /*0018*/ 	.word	0x00000002
        /*0030*/ 	.string	""
        /*0030*/ 	.string	"ptxas"
        /*0030*/ 	.string	"Cuda compilation tools, release 13.0, V13.0.88"
        /*0030*/ 	.string	"Build cuda_13.0.r13.0/compiler.36424714_0"
        /*0030*/ 	.string	"-arch sm_100 -m 64 "



//--------------------- .note.nv.cuinfo           --------------------------
	.section	.note.nv.cuinfo,"",@"SHT_NOTE"
	.sectionflags	@"SHF_NOTE_NV_CUINFO"
        /*0018*/ 	.short	0x0002
        /*001a*/ 	.short	0x0064
        /*001c*/ 	.short	0x0082
	.zero		2


//--------------------- .nv.info                  --------------------------
	.section	.nv.info,"",@"SHT_CUDA_INFO"
	.align	4


	//----- nvinfo : EIATTR_REGCOUNT
	.align		4
        /*0000*/ 	.byte	0x04, 0x2f
        /*0002*/ 	.short	(.L_1 - .L_0)
	.align		4
.L_0:
        /*0004*/ 	.word	index@(_Z27virial_grad_wrt_neighbors_aIfEvPT_PKS0_S3_S3_PKiii)
        /*0008*/ 	.word	0x0000001c


	//----- nvinfo : EIATTR_FRAME_SIZE
	.align		4
.L_1:
        /*000c*/ 	.byte	0x04, 0x11
        /*000e*/ 	.short	(.L_3 - .L_2)
	.align		4
.L_2:
        /*0010*/ 	.word	index@(_Z27virial_grad_wrt_neighbors_aIfEvPT_PKS0_S3_S3_PKiii)
        /*0014*/ 	.word	0x00000000


	//----- nvinfo : EIATTR_REGCOUNT
	.align		4
.L_3:
        /*0018*/ 	.byte	0x04, 0x2f
        /*001a*/ 	.short	(.L_5 - .L_4)
	.align		4
.L_4:
        /*001c*/ 	.word	index@(_Z27virial_grad_wrt_neighbors_aIdEvPT_PKS0_S3_S3_PKiii)
        /*0020*/ 	.word	0x00000020


	//----- nvinfo : EIATTR_FRAME_SIZE
	.align		4
.L_5:
        /*0024*/ 	.byte	0x04, 0x11
        /*0026*/ 	.short	(.L_7 - .L_6)
	.align		4
.L_6:
        /*0028*/ 	.word	index@(_Z27virial_grad_wrt_neighbors_aIdEvPT_PKS0_S3_S3_PKiii)
        /*002c*/ 	.word	0x00000000


	//----- nvinfo : EIATTR_MIN_STACK_SIZE
	.align		4
.L_7:
        /*0030*/ 	.byte	0x04, 0x12
        /*0032*/ 	.short	(.L_9 - .L_8)
	.align		4
.L_8:
        /*0034*/ 	.word	index@(_Z27virial_grad_wrt_neighbors_aIdEvPT_PKS0_S3_S3_PKiii)
        /*0038*/ 	.word	0x00000000


	//----- nvinfo : EIATTR_MIN_STACK_SIZE
	.align		4
.L_9:
        /*003c*/ 	.byte	0x04, 0x12
        /*003e*/ 	.short	(.L_11 - .L_10)
	.align		4
.L_10:
        /*0040*/ 	.word	index@(_Z27virial_grad_wrt_neighbors_aIfEvPT_PKS0_S3_S3_PKiii)
        /*0044*/ 	.word	0x00000000
.L_11:


//--------------------- .nv.compat                --------------------------
	.section	.nv.compat,"",@"SHT_CUDA_COMPAT_INFO"
	.align	4
        /*0000*/ 	.byte	0x02, 0x09, 0x00, 0x00, 0x02, 0x02, 0x01, 0x00, 0x02, 0x05, 0x05, 0x00, 0x03, 0x07, 0x01, 0x01
        /*0010*/ 	.byte	0x02, 0x03, 0x00, 0x00, 0x02, 0x06, 0x01, 0x00, 0x04, 0x0b, 0x08, 0x00, 0x01, 0x00, 0x00, 0x00
        /*0020*/ 	.byte	0x00, 0x00, 0x00, 0x00


//--------------------- .nv.info._Z27virial_grad_wrt_neighbors_aIdEvPT_PKS0_S3_S3_PKiii --------------------------
	.section	.nv.info._Z27virial_grad_wrt_neighbors_aIdEvPT_PKS0_S3_S3_PKiii,"",@"SHT_CUDA_INFO"
	.sectionflags	@""
	.align	4


	//----- nvinfo : EIATTR_CUDA_API_VERSION
	.align		4
        /*0000*/ 	.byte	0x04, 0x37
        /*0002*/ 	.short	(.L_13 - .L_12)
.L_12:
        /*0004*/ 	.word	0x00000082


	//----- nvinfo : EIATTR_KPARAM_INFO
	.align		4
.L_13:
        /*0008*/ 	.byte	0x04, 0x17
        /*000a*/ 	.short	(.L_15 - .L_14)
.L_14:
        /*000c*/ 	.word	0x00000000
        /*0010*/ 	.short	0x0006
        /*0012*/ 	.short	0x002c
        /*0014*/ 	.byte	0x00, 0xf0, 0x11, 0x00


	//----- nvinfo : EIATTR_KPARAM_INFO
	.align		4
.L_15:
        /*0018*/ 	.byte	0x04, 0x17
        /*001a*/ 	.short	(.L_17 - .L_16)
.L_16:
        /*001c*/ 	.word	0x00000000
        /*0020*/ 	.short	0x0005
        /*0022*/ 	.short	0x0028
        /*0024*/ 	.byte	0x00, 0xf0, 0x11, 0x00


	//----- nvinfo : EIATTR_KPARAM_INFO
	.align		4
.L_17:
        /*0028*/ 	.byte	0x04, 0x17
        /*002a*/ 	.short	(.L_19 - .L_18)
.L_18:
        /*002c*/ 	.word	0x00000000
        /*0030*/ 	.short	0x0004
        /*0032*/ 	.short	0x0020
        /*0034*/ 	.byte	0x00, 0xf5, 0x21, 0x00


	//----- nvinfo : EIATTR_KPARAM_INFO
	.align		4
.L_19:
        /*0038*/ 	.byte	0x04, 0x17
        /*003a*/ 	.short	(.L_21 - .L_20)
.L_20:
        /*003c*/ 	.word	0x00000000
        /*0040*/ 	.short	0x0003
        /*0042*/ 	.short	0x0018
        /*0044*/ 	.byte	0x00, 0xf5, 0x21, 0x00


	//----- nvinfo : EIATTR_KPARAM_INFO
	.align		4
.L_21:
        /*0048*/ 	.byte	0x04, 0x17
        /*004a*/ 	.short	(.L_23 - .L_22)
.L_22:
        /*004c*/ 	.word	0x00000000
        /*0050*/ 	.short	0x0002
        /*0052*/ 	.short	0x0010
        /*0054*/ 	.byte	0x00, 0xf5, 0x21, 0x00


	//----- nvinfo : EIATTR_KPARAM_INFO
	.align		4
.L_23:
        /*0058*/ 	.byte	0x04, 0x17
        /*005a*/ 	.short	(.L_25 - .L_24)
.L_24:
        /*005c*/ 	.word	0x00000000
        /*0060*/ 	.short	0x0001
        /*0062*/ 	.short	0x0008
        /*0064*/ 	.byte	0x00, 0xf5, 0x21, 0x00


	//----- nvinfo : EIATTR_KPARAM_INFO
	.align		4
.L_25:
        /*0068*/ 	.byte	0x04, 0x17
        /*006a*/ 	.short	(.L_27 - .L_26)
.L_26:
        /*006c*/ 	.word	0x00000000
        /*0070*/ 	.short	0x0000
        /*0072*/ 	.short	0x0000
        /*0074*/ 	.byte	0x00, 0xf5, 0x21, 0x00


	//----- nvinfo : EIATTR_SPARSE_MMA_MASK
	.align		4
.L_27:
        /*0078*/ 	.byte	0x03, 0x50
        /*007a*/ 	.short	0x0000


	//----- nvinfo : EIATTR_MAXREG_COUNT
	.align		4
        /*007c*/ 	.byte	0x03, 0x1b
        /*007e*/ 	.short	0x00ff


	//----- nvinfo : EIATTR_NUM_BARRIERS
	.align		4
        /*0080*/ 	.byte	0x02, 0x4c
        /*0082*/ 	.byte	0x01
	.zero		1


	//----- nvinfo : EIATTR_MERCURY_ISA_VERSION
	.align		4
        /*0084*/ 	.byte	0x03, 0x5f
        /*0086*/ 	.short	0x0101


	//----- nvinfo : EIATTR_VRC_CTA_INIT_COUNT
	.align		4
        /*0088*/ 	.byte	0x02, 0x4a
	.zero		1
	.zero		1


	//----- nvinfo : EIATTR_EXIT_INSTR_OFFSETS
	.align		4
        /*008c*/ 	.byte	0x04, 0x1c
        /*008e*/ 	.short	(.L_29 - .L_28)


	//   ....[0]....
.L_28:
        /*0090*/ 	.word	0x00000150


	//   ....[1]....
        /*0094*/ 	.word	0x00000210


	//   ....[2]....
        /*0098*/ 	.word	0x000004f0


	//----- nvinfo : EIATTR_CRS_STACK_SIZE
	.align		4
.L_29:
        /*009c*/ 	.byte	0x04, 0x1e
        /*009e*/ 	.short	(.L_31 - .L_30)
.L_30:
        /*00a0*/ 	.word	0x00000000


	//----- nvinfo : EIATTR_CBANK_PARAM_SIZE
	.align		4
.L_31:
        /*00a4*/ 	.byte	0x03, 0x19
        /*00a6*/ 	.short	0x0030


	//----- nvinfo : EIATTR_PARAM_CBANK
	.align		4
        /*00a8*/ 	.byte	0x04, 0x0a
        /*00aa*/ 	.short	(.L_33 - .L_32)
	.align		4
.L_32:
        /*00ac*/ 	.word	index@(.nv.constant0._Z27virial_grad_wrt_neighbors_aIdEvPT_PKS0_S3_S3_PKiii)
        /*00b0*/ 	.short	0x0380
        /*00b2*/ 	.short	0x0030


	//----- nvinfo : EIATTR_SW_WAR
	.align		4
.L_33:
        /*00b4*/ 	.byte	0x04, 0x36
        /*00b6*/ 	.short	(.L_35 - .L_34)
.L_34:
        /*00b8*/ 	.word	0x00000008
.L_35:


//--------------------- .nv.info._Z27virial_grad_wrt_neighbors_aIfEvPT_PKS0_S3_S3_PKiii --------------------------
	.section	.nv.info._Z27virial_grad_wrt_neighbors_aIfEvPT_PKS0_S3_S3_PKiii,"",@"SHT_CUDA_INFO"
	.sectionflags	@""
	.align	4


	//----- nvinfo : EIATTR_CUDA_API_VERSION
	.align		4
        /*0000*/ 	.byte	0x04, 0x37
        /*0002*/ 	.short	(.L_37 - .L_36)
.L_36:
        /*0004*/ 	.word	0x00000082


	//----- nvinfo : EIATTR_KPARAM_INFO
	.align		4
.L_37:
        /*0008*/ 	.byte	0x04, 0x17
        /*000a*/ 	.short	(.L_39 - .L_38)
.L_38:
        /*000c*/ 	.word	0x00000000
        /*0010*/ 	.short	0x0006
        /*0012*/ 	.short	0x002c
        /*0014*/ 	.byte	0x00, 0xf0, 0x11, 0x00


	//----- nvinfo : EIATTR_KPARAM_INFO
	.align		4
.L_39:
        /*0018*/ 	.byte	0x04, 0x17
        /*001a*/ 	.short	(.L_41 - .L_40)
.L_40:
        /*001c*/ 	.word	0x00000000
        /*0020*/ 	.short	0x0005
        /*0022*/ 	.short	0x0028
        /*0024*/ 	.byte	0x00, 0xf0, 0x11, 0x00


	//----- nvinfo : EIATTR_KPARAM_INFO
	.align		4
.L_41:
        /*0028*/ 	.byte	0x04, 0x17
        /*002a*/ 	.short	(.L_43 - .L_42)
.L_42:
        /*002c*/ 	.word	0x00000000
        /*0030*/ 	.short	0x0004
        /*0032*/ 	.short	0x0020
        /*0034*/ 	.byte	0x00, 0xf5, 0x21, 0x00


	//----- nvinfo : EIATTR_KPARAM_INFO
	.align		4
.L_43:
        /*0038*/ 	.byte	0x04, 0x17
        /*003a*/ 	.short	(.L_45 - .L_44)
.L_44:
        /*003c*/ 	.word	0x00000000
        /*0040*/ 	.short	0x0003
        /*0042*/ 	.short	0x0018
        /*0044*/ 	.byte	0x00, 0xf5, 0x21, 0x00


	//----- nvinfo : EIATTR_KPARAM_INFO
	.align		4
.L_45:
        /*0048*/ 	.byte	0x04, 0x17
        /*004a*/ 	.short	(.L_47 - .L_46)
.L_46:
        /*004c*/ 	.word	0x00000000
        /*0050*/ 	.short	0x0002
        /*0052*/ 	.short	0x0010
        /*0054*/ 	.byte	0x00, 0xf5, 0x21, 0x00


	//----- nvinfo : EIATTR_KPARAM_INFO
	.align		4
.L_47:
        /*0058*/ 	.byte	0x04, 0x17
        /*005a*/ 	.short	(.L_49 - .L_48)
.L_48:
        /*005c*/ 	.word	0x00000000
        /*0060*/ 	.short	0x0001
        /*0062*/ 	.short	0x0008
        /*0064*/ 	.byte	0x00, 0xf5, 0x21, 0x00


	//----- nvinfo : EIATTR_KPARAM_INFO
	.align		4
.L_49:
        /*0068*/ 	.byte	0x04, 0x17
        /*006a*/ 	.short	(.L_51 - .L_50)
.L_50:
        /*006c*/ 	.word	0x00000000
        /*0070*/ 	.short	0x0000
        /*0072*/ 	.short	0x0000
        /*0074*/ 	.byte	0x00, 0xf5, 0x21, 0x00


	//----- nvinfo : EIATTR_SPARSE_MMA_MASK
	.align		4
.L_51:
        /*0078*/ 	.byte	0x03, 0x50
        /*007a*/ 	.short	0x0000


	//----- nvinfo : EIATTR_MAXREG_COUNT
	.align		4
        /*007c*/ 	.byte	0x03, 0x1b
        /*007e*/ 	.short	0x00ff


	//----- nvinfo : EIATTR_NUM_BARRIERS
	.align		4
        /*0080*/ 	.byte	0x02, 0x4c
        /*0082*/ 	.byte	0x01
	.zero		1


	//----- nvinfo : EIATTR_MERCURY_ISA_VERSION
	.align		4
        /*0084*/ 	.byte	0x03, 0x5f
        /*0086*/ 	.short	0x0101


	//----- nvinfo : EIATTR_VRC_CTA_INIT_COUNT
	.align		4
        /*0088*/ 	.byte	0x02, 0x4a
	.zero		1
	.zero		1


	//----- nvinfo : EIATTR_EXIT_INSTR_OFFSETS
	.align		4
        /*008c*/ 	.byte	0x04, 0x1c
        /*008e*/ 	.short	(.L_53 - .L_52)


	//   ....[0]....
.L_52:
        /*0090*/ 	.word	0x00000150


	//   ....[1]....
        /*0094*/ 	.word	0x00000210


	//   ....[2]....
        /*0098*/ 	.word	0x000004d0


	//----- nvinfo : EIATTR_CRS_STACK_SIZE
	.align		4
.L_53:
        /*009c*/ 	.byte	0x04, 0x1e
        /*009e*/ 	.short	(.L_55 - .L_54)
.L_54:
        /*00a0*/ 	.word	0x00000000


	//----- nvinfo : EIATTR_CBANK_PARAM_SIZE
	.align		4
.L_55:
        /*00a4*/ 	.byte	0x03, 0x19
        /*00a6*/ 	.short	0x0030


	//----- nvinfo : EIATTR_PARAM_CBANK
	.align		4
        /*00a8*/ 	.byte	0x04, 0x0a
        /*00aa*/ 	.short	(.L_57 - .L_56)
	.align		4
.L_56:
        /*00ac*/ 	.word	index@(.nv.constant0._Z27virial_grad_wrt_neighbors_aIfEvPT_PKS0_S3_S3_PKiii)
        /*00b0*/ 	.short	0x0380
        /*00b2*/ 	.short	0x0030


	//----- nvinfo : EIATTR_SW_WAR
	.align		4
.L_57:
        /*00b4*/ 	.byte	0x04, 0x36
        /*00b6*/ 	.short	(.L_59 - .L_58)
.L_58:
        /*00b8*/ 	.word	0x00000008
.L_59:


//--------------------- .nv.callgraph             --------------------------
	.section	.nv.callgraph,"",@"SHT_CUDA_CALLGRAPH"
	.align	4
	.sectionentsize	8
	.align		4
        /*0000*/ 	.word	0x00000000
	.align		4
        /*0004*/ 	.word	0xffffffff
	.align		4
        /*0008*/ 	.word	0x00000000
	.align		4
        /*000c*/ 	.word	0xfffffffe
	.align		4
        /*0010*/ 	.word	0x00000000
	.align		4
        /*0014*/ 	.word	0xfffffffd
	.align		4
        /*0018*/ 	.word	0x00000000
	.align		4
        /*001c*/ 	.word	0xfffffffc


//--------------------- .text._Z27virial_grad_wrt_neighbors_aIdEvPT_PKS0_S3_S3_PKiii --------------------------
	.section	.text._Z27virial_grad_wrt_neighbors_aIdEvPT_PKS0_S3_S3_PKiii,"ax",@progbits
	.align	128
        .global         _Z27virial_grad_wrt_neighbors_aIdEvPT_PKS0_S3_S3_PKiii
        .type           _Z27virial_grad_wrt_neighbors_aIdEvPT_PKS0_S3_S3_PKiii,@function
        .size           _Z27virial_grad_wrt_neighbors_aIdEvPT_PKS0_S3_S3_PKiii,(.L_x_6 - _Z27virial_grad_wrt_neighbors_aIdEvPT_PKS0_S3_S3_PKiii)
        .other          _Z27virial_grad_wrt_neighbors_aIdEvPT_PKS0_S3_S3_PKiii,@"STO_CUDA_ENTRY STV_DEFAULT"
_Z27virial_grad_wrt_neighbors_aIdEvPT_PKS0_S3_S3_PKiii:
.text._Z27virial_grad_wrt_neighbors_aIdEvPT_PKS0_S3_S3_PKiii:
[----:B------:R-:W-:Y:S01]  /*0000*/  LDC R1, c[0x0][0x37c] ;  /* 0x0000df00ff017b82 */ /* 0x000fe20000000800 */
[----:B------:R-:W0:Y:S07]  /*0010*/  S2R R7, SR_TID.X ;  /* 0x0000000000077919 */ /* 0x000e2e0000002100 */
[----:B------:R-:W1:Y:S01]  /*0020*/  S2UR UR8, SR_CTAID.Y ;  /* 0x00000000000879c3 */ /* 0x000e620000002600 */
[----:B------:R-:W2:Y:S01]  /*0030*/  LDCU.64 UR6, c[0x0][0x358] ;  /* 0x00006b00ff0677ac */ /* 0x000ea20008000a00 */
[----:B------:R-:W-:Y:S01]  /*0040*/  BSSY.RECONVERGENT B0, `(.L_x_0) ;  /* 0x000000f000007945 */ /* 0x000fe20003800200 */
[----:B------:R-:W3:Y:S05]  /*0050*/  S2R R0, SR_CTAID.Z ;  /* 0x0000000000007919 */ /* 0x000eea0000002700 */
[----:B------:R-:W1:Y:S01]  /*0060*/  LDC R9, c[0x0][0x3a8] ;  /* 0x0000ea00ff097b82 */ /* 0x000e620000000800 */
[----:B0-----:R-:W-:-:S02]  /*0070*/  ISETP.GT.U32.AND P0, PT, R7, 0x8, PT ;  /* 0x000000080700780c */ /* 0x001fc40003f04070 */
[----:B-1----:R-:W-:-:S11]  /*0080*/  ISETP.LE.U32.AND P1, PT, R9, UR8, PT ;  /* 0x0000000809007c0c */ /* 0x002fd6000bf23070 */
[----:B--23--:R-:W-:Y:S05]  /*0090*/  @P0 BRA `(.L_x_1) ;  /* 0x0000000000240947 */ /* 0x00cfea0003800000 */
[----:B------:R-:W0:Y:S01]  /*00a0*/  LDC.64 R2, c[0x0][0x388] ;  /* 0x0000e200ff027b82 */ /* 0x000e220000000a00 */
[----:B------:R-:W-:-:S04]  /*00b0*/  IMAD R5, R0, 0x9, R7 ;  /* 0x0000000900057824 */ /* 0x000fc800078e0207 */
[----:B0-----:R-:W-:-:S06]  /*00c0*/  IMAD.WIDE.U32 R2, R5, 0x8, R2 ;  /* 0x0000000805027825 */ /* 0x001fcc00078e0002 */
[----:B------:R-:W2:Y:S01]  /*00d0*/  LDG.E.64 R2, desc[UR6][R2.64] ;  /* 0x0000000602027981 */ /* 0x000ea2000c1e1b00 */
[----:B------:R-:W0:Y:S01]  /*00e0*/  S2UR UR5, SR_CgaCtaId ;  /* 0x00000000000579c3 */ /* 0x000e220000008800 */
[----:B------:R-:W-:Y:S02]  /*00f0*/  UMOV UR4, 0x400 ;  /* 0x0000040000047882 */ /* 0x000fe40000000000 */
[----:B0-----:R-:W-:-:S06]  /*0100*/  ULEA UR4, UR5, UR4, 0x18 ;  /* 0x0000000405047291 */ /* 0x001fcc000f8ec0ff */
[----:B------:R-:W-:-:S05]  /*0110*/  LEA R5, R7, UR4, 0x3 ;  /* 0x0000000407057c11 */ /* 0x000fca000f8e18ff */
[----:B--2---:R0:W-:Y:S02]  /*0120*/  STS.64 [R5], R2 ;  /* 0x0000000205007388 */ /* 0x0041e40000000a00 */
.L_x_1:
[----:B------:R-:W-:Y:S05]  /*0130*/  BSYNC.RECONVERGENT B0 ;  /* 0x0000000000007941 */ /* 0x000fea0003800200 */
.L_x_0:
[----:B------:R-:W-:Y:S06]  /*0140*/  BAR.SYNC.DEFER_BLOCKING 0x0 ;  /* 0x0000000000007b1d */ /* 0x000fec0000010000 */
[----:B------:R-:W-:Y:S05]  /*0150*/  @P1 EXIT ;  /* 0x000000000000194d */ /* 0x000fea0003800000 */
[----:B------:R-:W1:Y:S01]  /*0160*/  S2R R4, SR_CTAID.X ;  /* 0x0000000000047919 */ /* 0x000e620000002500 */
[----:B------:R-:W2:Y:S01]  /*0170*/  LDC R11, c[0x0][0x3ac] ;  /* 0x0000eb00ff0b7b82 */ /* 0x000ea20000000800 */
[----:B------:R-:W1:Y:S01]  /*0180*/  LDCU UR4, c[0x0][0x360] ;  /* 0x00006c00ff0477ac */ /* 0x000e620008000800 */
[----:B------:R-:W-:-:S06]  /*0190*/  IMAD R0, R0, R9, RZ ;  /* 0x0000000900007224 */ /* 0x000fcc00078e02ff */
[----:B0-----:R-:W0:Y:S01]  /*01a0*/  LDC.64 R2, c[0x0][0x3a0] ;  /* 0x0000e800ff027b82 */ /* 0x001e220000000a00 */
[----:B-1----:R-:W-:-:S04]  /*01b0*/  IMAD R4, R4, UR4, R7 ;  /* 0x0000000404047c24 */ /* 0x002fc8000f8e0207 */
[----:B--2---:R-:W-:-:S04]  /*01c0*/  IMAD R5, R11, UR8, R4 ;  /* 0x000000080b057c24 */ /* 0x004fc8000f8e0204 */
[----:B------:R-:W-:-:S04]  /*01d0*/  IMAD R5, R0, R11, R5 ;  /* 0x0000000b00057224 */ /* 0x000fc800078e0205 */
[----:B0-----:R-:W-:-:S06]  /*01e0*/  IMAD.WIDE.U32 R2, R5, 0x4, R2 ;  /* 0x0000000405027825 */ /* 0x001fcc00078e0002 */
[----:B------:R-:W2:Y:S02]  /*01f0*/  LDG.E R2, desc[UR6][R2.64] ;  /* 0x0000000602027981 */ /* 0x000ea4000c1e1900 */
[----:B--2---:R-:W-:-:S13]  /*0200*/  ISETP.GE.AND P0, PT, R2, RZ, PT ;  /* 0x000000ff0200720c */ /* 0x004fda0003f06270 */
[----:B------:R-:W-:Y:S05]  /*0210*/  @!P0 EXIT ;  /* 0x000000000000894d */ /* 0x000fea0003800000 */
[----:B------:R-:W0:Y:S01]  /*0220*/  S2R R0, SR_TID.Y ;  /* 0x0000000000007919 */ /* 0x000e220000002200 */
[----:B------:R-:W1:Y:S08]  /*0230*/  LDC.64 R26, c[0x0][0x398] ;  /* 0x0000e600ff1a7b82 */ /* 0x000e700000000a00 */
[----:B------:R-:W2:Y:S08]  /*0240*/  LDC.64 R28, c[0x0][0x390] ;  /* 0x0000e400ff1c7b82 */ /* 0x000eb00000000a00 */
[----:B------:R-:W3:Y:S01]  /*0250*/  LDC.64 R10, c[0x0][0x380] ;  /* 0x0000e000ff0a7b82 */ /* 0x000ee20000000a00 */
[----:B0-----:R-:W-:-:S02]  /*0260*/  LEA R13, R5, R0, 0x2 ;  /* 0x00000000050d7211 */ /* 0x001fc400078e10ff */
[----:B------:R-:W-:Y:S02]  /*0270*/  LEA R5, R5, R5, 0x1 ;  /* 0x0000000505057211 */ /* 0x000fe400078e08ff */
[----:B------:R-:W-:-:S03]  /*0280*/  LEA R3, R13, R13, 0x1 ;  /* 0x0000000d0d037211 */ /* 0x000fc600078e08ff */
[----:B-1----:R-:W-:-:S04]  /*0290*/  IMAD.WIDE R26, R5, 0x8, R26 ;  /* 0x00000008051a7825 */ /* 0x002fc800078e021a */
[----:B--2---:R-:W-:Y:S01]  /*02a0*/  IMAD.WIDE R28, R3, 0x8, R28 ;  /* 0x00000008031c7825 */ /* 0x004fe200078e021c */
[----:B------:R-:W2:Y:S04]  /*02b0*/  LDG.E.64 R22, desc[UR6][R26.64] ;  /* 0x000000061a167981 */ /* 0x000ea8000c1e1b00 */
[----:B------:R-:W2:Y:S04]  /*02c0*/  LDG.E.64 R24, desc[UR6][R28.64] ;  /* 0x000000061c187981 */ /* 0x000ea8000c1e1b00 */
[----:B------:R-:W4:Y:S04]  /*02d0*/  LDG.E.64 R2, desc[UR6][R26.64+0x8] ;  /* 0x000008061a027981 */ /* 0x000f28000c1e1b00 */
[----:B------:R2:W5:Y:S04]  /*02e0*/  LDG.E.64 R4, desc[UR6][R26.64+0x10] ;  /* 0x000010061a047981 */ /* 0x000568000c1e1b00 */
[----:B------:R-:W5:Y:S04]  /*02f0*/  LDG.E.64 R6, desc[UR6][R28.64+0x8] ;  /* 0x000008061c067981 */ /* 0x000f68000c1e1b00 */
[----:B------:R-:W5:Y:S01]  /*0300*/  LDG.E.64 R8, desc[UR6][R28.64+0x10] ;  /* 0x000010061c087981 */ /* 0x000f62000c1e1b00 */
[----:B---3--:R-:W-:-:S05]  /*0310*/  IMAD.WIDE R10, R13, 0x8, R10 ;  /* 0x000000080d0a7825 */ /* 0x008fca00078e020a */
[----:B------:R-:W3:Y:S01]  /*0320*/  LDG.E.64 R20, desc[UR6][R10.64] ;  /* 0x000000060a147981 */ /* 0x000ee2000c1e1b00 */
[----:B------:R-:W0:Y:S01]  /*0330*/  S2UR UR5, SR_CgaCtaId ;  /* 0x00000000000579c3 */ /* 0x000e220000008800 */
[----:B------:R-:W-:Y:S02]  /*0340*/  UMOV UR4, 0x400 ;  /* 0x0000040000047882 */ /* 0x000fe40000000000 */
[----:B0-----:R-:W-:-:S09]  /*0350*/  ULEA UR4, UR5, UR4, 0x18 ;  /* 0x0000000405047291 */ /* 0x001fd2000f8ec0ff */
[----:B------:R-:W0:Y:S04]  /*0360*/  LDS.128 R16, [UR4] ;  /* 0x00000004ff107984 */ /* 0x000e280008000c00 */
[----:B------:R-:W1:Y:S01]  /*0370*/  LDS.128 R12, [UR4+0x10] ;  /* 0x00001004ff0c7984 */ /* 0x000e620008000c00 */
[----:B--2---:R-:W-:-:S08]  /*0380*/  DMUL R26, R24, R22 ;  /* 0x00000016181a7228 */ /* 0x004fd00000000000 */
[----:B0-----:R-:W-:Y:S02]  /*0390*/  DFMA R26, R26, R16, RZ ;  /* 0x000000101a1a722b */ /* 0x001fe400000000ff */
[C---:B----4-:R-:W-:Y:S02]  /*03a0*/  DMUL R16, R24.reuse, R2 ;  /* 0x0000000218107228 */ /* 0x050fe40000000000 */
[----:B-----5:R-:W-:-:S06]  /*03b0*/  DMUL R24, R24, R4 ;  /* 0x0000000418187228 */ /* 0x020fcc0000000000 */
[----:B------:R-:W-:Y:S02]  /*03c0*/  DFMA R26, R16, R18, R26 ;  /* 0x00000012101a722b */ /* 0x000fe4000000001a */
[----:B------:R-:W0:Y:S06]  /*03d0*/  LDS.128 R16, [UR4+0x20] ;  /* 0x00002004ff107984 */ /* 0x000e2c0008000c00 */
[----:B-1----:R-:W-:Y:S02]  /*03e0*/  DFMA R24, R24, R12, R26 ;  /* 0x0000000c1818722b */ /* 0x002fe4000000001a */
[----:B------:R-:W-:-:S02]  /*03f0*/  DMUL R12, R22, R6 ;  /* 0x00000006160c7228 */ /* 0x000fc40000000000 */
[----:B------:R-:W-:-:S06]  /*0400*/  DMUL R22, R22, R8 ;  /* 0x0000000816167228 */ /* 0x000fcc0000000000 */
[----:B------:R-:W-:Y:S02]  /*0410*/  DFMA R26, R12, R14, R24 ;  /* 0x0000000e0c1a722b */ /* 0x000fe40000000018 */
[----:B------:R-:W1:Y:S01]  /*0420*/  LDS.128 R12, [UR4+0x30] ;  /* 0x00003004ff0c7984 */ /* 0x000e620008000c00 */
[-C--:B------:R-:W-:Y:S02]  /*0430*/  DMUL R24, R2, R6.reuse ;  /* 0x0000000602187228 */ /* 0x080fe40000000000 */
[----:B------:R-:W-:Y:S02]  /*0440*/  DMUL R6, R4, R6 ;  /* 0x0000000604067228 */ /* 0x000fe40000000000 */
[-C--:B------:R-:W-:Y:S02]  /*0450*/  DMUL R2, R2, R8.reuse ;  /* 0x0000000802027228 */ /* 0x080fe40000000000 */
[----:B------:R-:W-:Y:S02]  /*0460*/  DMUL R4, R4, R8 ;  /* 0x0000000804047228 */ /* 0x000fe40000000000 */
[----:B0-----:R-:W-:Y:S01]  /*0470*/  DFMA R24, R24, R16, R26 ;  /* 0x000000101818722b */ /* 0x001fe2000000001a */
[----:B------:R-:W0:Y:S07]  /*0480*/  LDS.64 R16, [UR4+0x40] ;  /* 0x00004004ff107984 */ /* 0x000e2e0008000a00 */
[----:B------:R-:W-:-:S08]  /*0490*/  DFMA R6, R6, R18, R24 ;  /* 0x000000120606722b */ /* 0x000fd00000000018 */
[----:B-1----:R-:W-:-:S08]  /*04a0*/  DFMA R6, R22, R12, R6 ;  /* 0x0000000c1606722b */ /* 0x002fd00000000006 */
[----:B------:R-:W-:-:S08]  /*04b0*/  DFMA R2, R2, R14, R6 ;  /* 0x0000000e0202722b */ /* 0x000fd00000000006 */
[----:B0-----:R-:W-:-:S08]  /*04c0*/  DFMA R2, R4, R16, R2 ;  /* 0x000000100402722b */ /* 0x001fd00000000002 */
[----:B---3--:R-:W-:-:S07]  /*04d0*/  DADD R2, R2, R20 ;  /* 0x0000000002027229 */ /* 0x008fce0000000014 */
[----:B------:R-:W-:Y:S01]  /*04e0*/  STG.E.64 desc[UR6][R10.64], R2 ;  /* 0x000000020a007986 */ /* 0x000fe2000c101b06 */
[----:B------:R-:W-:Y:S05]  /*04f0*/  EXIT ;  /* 0x000000000000794d */ /* 0x000fea0003800000 */
.L_x_2:
[----:B------:R-:W-:-:S00]  /*0500*/  BRA `(.L_x_2) ;  /* 0xfffffffc00fc7947 */ /* 0x000fc0000383ffff */
[----:B------:R-:W-:-:S00]  /*0510*/  NOP ;  /* 0x0000000000007918 */ /* 0x000fc00000000000 */
        /* <DEDUP_REMOVED lines=14> */
.L_x_6:


//--------------------- .text._Z27virial_grad_wrt_neighbors_aIfEvPT_PKS0_S3_S3_PKiii --------------------------
	.section	.text._Z27virial_grad_wrt_neighbors_aIfEvPT_PKS0_S3_S3_PKiii,"ax",@progbits
	.align	128
        .global         _Z27virial_grad_wrt_neighbors_aIfEvPT_PKS0_S3_S3_PKiii
        .type           _Z27virial_grad_wrt_neighbors_aIfEvPT_PKS0_S3_S3_PKiii,@function
        .size           _Z27virial_grad_wrt_neighbors_aIfEvPT_PKS0_S3_S3_PKiii,(.L_x_7 - _Z27virial_grad_wrt_neighbors_aIfEvPT_PKS0_S3_S3_PKiii)
        .other          _Z27virial_grad_wrt_neighbors_aIfEvPT_PKS0_S3_S3_PKiii,@"STO_CUDA_ENTRY STV_DEFAULT"
_Z27virial_grad_wrt_neighbors_aIfEvPT_PKS0_S3_S3_PKiii:
.text._Z27virial_grad_wrt_neighbors_aIfEvPT_PKS0_S3_S3_PKiii:
        /* <DEDUP_REMOVED lines=13> */
[----:B------:R-:W2:Y:S01]  /*00d0*/  LDG.E R2, desc[UR6][R2.64] ;  /* 0x0000000602027981 */ /* 0x000ea2000c1e1900 */
[----:B------:R-:W0:Y:S01]  /*00e0*/  S2UR UR5, SR_CgaCtaId ;  /* 0x00000000000579c3 */ /* 0x000e220000008800 */
[----:B------:R-:W-:Y:S02]  /*00f0*/  UMOV UR4, 0x400 ;  /* 0x0000040000047882 */ /* 0x000fe40000000000 */
[----:B0-----:R-:W-:-:S06]  /*0100*/  ULEA UR4, UR5, UR4, 0x18 ;  /* 0x0000000405047291 */ /* 0x001fcc000f8ec0ff */
[----:B------:R-:W-:-:S05]  /*0110*/  LEA R5, R7, UR4, 0x2 ;  /* 0x0000000407057c11 */ /* 0x000fca000f8e10ff */
[----:B--2---:R0:W-:Y:S02]  /*0120*/  STS [R5], R2 ;  /* 0x0000000205007388 */ /* 0x0041e40000000800 */
.L_x_4:
[----:B------:R-:W-:Y:S05]  /*0130*/  BSYNC.RECONVERGENT B0 ;  /* 0x0000000000007941 */ /* 0x000fea0003800200 */
.L_x_3:
        /* <DEDUP_REMOVED lines=23> */
[----:B------:R-:W2:Y:S04]  /*02b0*/  LDG.E R2, desc[UR6][R20.64] ;  /* 0x0000000614027981 */ /* 0x000ea8000c1e1900 */
[----:B------:R-:W2:Y:S04]  /*02c0*/  LDG.E R25, desc[UR6][R22.64] ;  /* 0x0000000616197981 */ /* 0x000ea8000c1e1900 */
[----:B------:R-:W4:Y:S04]  /*02d0*/  LDG.E R0, desc[UR6][R20.64+0x4] ;  /* 0x0000040614007981 */ /* 0x000f28000c1e1900 */
[----:B------:R-:W5:Y:S04]  /*02e0*/  LDG.E R14, desc[UR6][R20.64+0x8] ;  /* 0x00000806140e7981 */ /* 0x000f68000c1e1900 */
[----:B------:R-:W5:Y:S04]  /*02f0*/  LDG.E R19, desc[UR6][R22.64+0x4] ;  /* 0x0000040616137981 */ /* 0x000f68000c1e1900 */
[----:B------:R-:W5:Y:S01]  /*0300*/  LDG.E R15, desc[UR6][R22.64+0x8] ;  /* 0x00000806160f7981 */ /* 0x000f62000c1e1900 */
[----:B---3--:R-:W-:-:S05]  /*0310*/  IMAD.WIDE R12, R7, 0x4, R12 ;  /* 0x00000004070c7825 */ /* 0x008fca00078e020c */
[----:B------:R-:W3:Y:S01]  /*0320*/  LDG.E R16, desc[UR6][R12.64] ;  /* 0x000000060c107981 */ /* 0x000ee2000c1e1900 */
[----:B------:R-:W0:Y:S01]  /*0330*/  S2UR UR5, SR_CgaCtaId ;  /* 0x00000000000579c3 */ /* 0x000e220000008800 */
[----:B------:R-:W-:Y:S02]  /*0340*/  UMOV UR4, 0x400 ;  /* 0x0000040000047882 */ /* 0x000fe40000000000 */
[----:B0-----:R-:W-:-:S09]  /*0350*/  ULEA UR4, UR5, UR4, 0x18 ;  /* 0x0000000405047291 */ /* 0x001fd2000f8ec0ff */
[----:B------:R-:W0:Y:S04]  /*0360*/  LDS.128 R4, [UR4] ;  /* 0x00000004ff047984 */ /* 0x000e280008000c00 */
[----:B------:R-:W1:Y:S04]  /*0370*/  LDS.128 R8, [UR4+0x10] ;  /* 0x00001004ff087984 */ /* 0x000e680008000c00 */
[----:B------:R-:W1:Y:S01]  /*0380*/  LDS R17, [UR4+0x20] ;  /* 0x00002004ff117984 */ /* 0x000e620008000800 */
[----:B--2---:R-:W-:-:S04]  /*0390*/  FMUL R3, R25, R2 ;  /* 0x0000000219037220 */ /* 0x004fc80000400000 */
[----:B0-----:R-:W-:Y:S01]  /*03a0*/  FFMA R3, R3, R4, RZ ;  /* 0x0000000403037223 */ /* 0x001fe200000000ff */
[C---:B----4-:R-:W-:Y:S01]  /*03b0*/  FMUL R4, R25.reuse, R0 ;  /* 0x0000000019047220 */ /* 0x050fe20000400000 */
[----:B-----5:R-:W-:-:S03]  /*03c0*/  FMUL R25, R25, R14 ;  /* 0x0000000e19197220 */ /* 0x020fc60000400000 */
[----:B------:R-:W-:Y:S01]  /*03d0*/  FFMA R4, R4, R5, R3 ;  /* 0x0000000504047223 */ /* 0x000fe20000000003 */
[----:B------:R-:W-:-:S03]  /*03e0*/  FMUL R3, R0, R19 ;  /* 0x0000001300037220 */ /* 0x000fc60000400000 */
[----:B------:R-:W-:Y:S01]  /*03f0*/  FFMA R25, R25, R6, R4 ;  /* 0x0000000619197223 */ /* 0x000fe20000000004 */
[----:B------:R-:W-:Y:S01]  /*0400*/  FMUL R4, R2, R19 ;  /* 0x0000001302047220 */ /* 0x000fe20000400000 */
[----:B------:R-:W-:-:S03]  /*0410*/  FMUL R0, R0, R15 ;  /* 0x0000000f00007220 */ /* 0x000fc60000400000 */
[----:B------:R-:W-:-:S04]  /*0420*/  FFMA R4, R4, R7, R25 ;  /* 0x0000000704047223 */ /* 0x000fc80000000019 */
[----:B-1----:R-:W-:Y:S01]  /*0430*/  FFMA R3, R3, R8, R4 ;  /* 0x0000000803037223 */ /* 0x002fe20000000004 */
[C---:B------:R-:W-:Y:S01]  /*0440*/  FMUL R4, R14.reuse, R19 ;  /* 0x000000130e047220 */ /* 0x040fe20000400000 */
[----:B------:R-:W-:-:S03]  /*0450*/  FMUL R14, R14, R15 ;  /* 0x0000000f0e0e7220 */ /* 0x000fc60000400000 */
[----:B------:R-:W-:Y:S01]  /*0460*/  FFMA R4, R4, R9, R3 ;  /* 0x0000000904047223 */ /* 0x000fe20000000003 */
[----:B------:R-:W-:-:S04]  /*0470*/  FMUL R3, R2, R15 ;  /* 0x0000000f02037220 */ /* 0x000fc80000400000 */
[----:B------:R-:W-:-:S04]  /*0480*/  FFMA R3, R3, R10, R4 ;  /* 0x0000000a03037223 */ /* 0x000fc80000000004 */
[----:B------:R-:W-:-:S04]  /*0490*/  FFMA R3, R0, R11, R3 ;  /* 0x0000000b00037223 */ /* 0x000fc80000000003 */
[----:B------:R-:W-:-:S04]  /*04a0*/  FFMA R3, R14, R17, R3 ;  /* 0x000000110e037223 */ /* 0x000fc80000000003 */
[----:B---3--:R-:W-:-:S05]  /*04b0*/  FADD R3, R3, R16 ;  /* 0x0000001003037221 */ /* 0x008fca0000000000 */
[----:B------:R-:W-:Y:S01]  /*04c0*/  STG.E desc[UR6][R12.64], R3 ;  /* 0x000000030c007986 */ /* 0x000fe2000c101906 */
[----:B------:R-:W-:Y:S05]  /*04d0*/  EXIT ;  /* 0x000000000000794d */ /* 0x000fea0003800000 */
.L_x_5:
        /* <DEDUP_REMOVED lines=10> */
.L_x_7:


//--------------------- .nv.shared._Z27virial_grad_wrt_neighbors_aIdEvPT_PKS0_S3_S3_PKiii --------------------------
	.section	.nv.shared._Z27virial_grad_wrt_neighbors_aIdEvPT_PKS0_S3_S3_PKiii,"aw",@nobits
	.sectionflags	@""
	.align	8
.nv.shared._Z27virial_grad_wrt_neighbors_aIdEvPT_PKS0_S3_S3_PKiii:
	.zero		1096


//--------------------- .nv.shared.reserved.0     --------------------------
	.section	.nv.shared.reserved.0,"aw",@nobits
	.weak		__nv_reservedSMEM_offset_0_alias
	.size		__nv_reservedSMEM_offset_0_alias, 0, 64
	.other		__nv_reservedSMEM_offset_0_alias,@"STO_CUDA_RESERVED_SHARED STV_DEFAULT"
__nv_reservedSMEM_offset_0_alias:
	.zero		0
	.zero		64


//--------------------- .nv.shared._Z27virial_grad_wrt_neighbors_aIfEvPT_PKS0_S3_S3_PKiii --------------------------
	.section	.nv.shared._Z27virial_grad_wrt_neighbors_aIfEvPT_PKS0_S3_S3_PKiii,"aw",@nobits
	.sectionflags	@""
	.align	4
.nv.shared._Z27virial_grad_wrt_neighbors_aIfEvPT_PKS0_S3_S3_PKiii:
	.zero		1060


//--------------------- .nv.constant0._Z27virial_grad_wrt_neighbors_aIdEvPT_PKS0_S3_S3_PKiii --------------------------
	.section	.nv.constant0._Z27virial_grad_wrt_neighbors_aIdEvPT_PKS0_S3_S3_PKiii,"a",@progbits
	.sectionflags	@""
	.align	4
.nv.constant0._Z27virial_grad_wrt_neighbors_aIdEvPT_PKS0_S3_S3_PKiii:
	.zero		944


//--------------------- .nv.constant0._Z27virial_grad_wrt_neighbors_aIfEvPT_PKS0_S3_S3_PKiii --------------------------
	.section	.nv.constant0._Z27virial_grad_wrt_neighbors_aIfEvPT_PKS0_S3_S3_PKiii,"a",@progbits
	.sectionflags	@""
	.align	4
.nv.constant0._Z27virial_grad_wrt_neighbors_aIfEvPT_PKS0_S3_S3_PKiii:
	.zero		944


//--------------------- SYMBOLS --------------------------

	.type		.nv.reservedSmem.offset0,@object
	.size		.nv.reservedSmem.offset0,0x4
	.type		.nv.reservedSmem.cap,@object
	.size		.nv.reservedSmem.cap,0x4
